//
// Generated by NVIDIA NVVM Compiler
//
// Compiler Build ID: CL-36424714
// Cuda compilation tools, release 13.0, V13.0.88
// Based on NVVM 20.0.0
//

.version 9.0
.target sm_100
.address_size 64

	// .globl	_Z12kernelmatsumPfS_S_ii

.visible .entry _Z12kernelmatsumPfS_S_ii(
	.param .u64 .ptr .align 1 _Z12kernelmatsumPfS_S_ii_param_0,
	.param .u64 .ptr .align 1 _Z12kernelmatsumPfS_S_ii_param_1,
	.param .u64 .ptr .align 1 _Z12kernelmatsumPfS_S_ii_param_2,
	.param .u32 _Z12kernelmatsumPfS_S_ii_param_3,
	.param .u32 _Z12kernelmatsumPfS_S_ii_param_4
)
{
	.reg .b32 	%r<11>;
	.reg .b32 	%f<4>;
	.reg .b64 	%rd<11>;

	ld.param.u64 	%rd1, [_Z12kernelmatsumPfS_S_ii_param_0];
	ld.param.u64 	%rd2, [_Z12kernelmatsumPfS_S_ii_param_1];
	ld.param.u64 	%rd3, [_Z12kernelmatsumPfS_S_ii_param_2];
	ld.param.u32 	%r1, [_Z12kernelmatsumPfS_S_ii_param_4];
	cvta.to.global.u64 	%rd4, %rd3;
	cvta.to.global.u64 	%rd5, %rd2;
	cvta.to.global.u64 	%rd6, %rd1;
	mov.u32 	%r2, %ntid.y;
	mov.u32 	%r3, %ctaid.y;
	mov.u32 	%r4, %tid.y;
	mad.lo.s32 	%r5, %r2, %r3, %r4;
	mov.u32 	%r6, %ntid.x;
	mov.u32 	%r7, %ctaid.x;
	mov.u32 	%r8, %tid.x;
	mad.lo.s32 	%r9, %r6, %r7, %r8;
	mad.lo.s32 	%r10, %r1, %r5, %r9;
	mul.wide.s32 	%rd7, %r10, 4;
	add.s64 	%rd8, %rd6, %rd7;
	ld.global.f32 	%f1, [%rd8];
	add.s64 	%rd9, %rd5, %rd7;
	ld.global.f32 	%f2, [%rd9];
	add.f32 	%f3, %f1, %f2;
	add.s64 	%rd10, %rd4, %rd7;
	st.global.f32 	[%rd10], %f3;
	ret;

}


// ===== COMPILED SASS (sm_100) =====

	.target	sm_100

	.elftype	@"ET_EXEC"


//--------------------- .note.nv.tkinfo           --------------------------
	.section	.note.nv.tkinfo,"",@"SHT_NOTE"
	.sectionflags	@"SHF_NOTE_NV_TKINFO"
	.tkinfo
        /*0018*/ 	.word	0x00000002
        /*0030*/ 	.string	""
        /*0030*/ 	.string	"ptxas"
        /*0030*/ 	.string	"Cuda compilation tools, release 13.0, V13.0.88"
        /*0030*/ 	.string	"Build cuda_13.0.r13.0/compiler.36424714_0"
        /*0030*/ 	.string	"-arch sm_100 -m 64 "



//--------------------- .note.nv.cuinfo           --------------------------
	.section	.note.nv.cuinfo,"",@"SHT_NOTE"
	.sectionflags	@"SHF_NOTE_NV_CUINFO"
        /*0018*/ 	.short	0x0002
        /*001a*/ 	.short	0x0064
        /*001c*/ 	.short	0x0082
	.zero		2


//--------------------- .nv.info                  --------------------------
	.section	.nv.info,"",@"SHT_CUDA_INFO"
	.align	4


	//----- nvinfo : EIATTR_REGCOUNT
	.align		4
        /*0000*/ 	.byte	0x04, 0x2f
        /*0002*/ 	.short	(.L_1 - .L_0)
	.align		4
.L_0:
        /*0004*/ 	.word	index@(_Z12kernelmatsumPfS_S_ii)
        /*0008*/ 	.word	0x0000000c


	//----- nvinfo : EIATTR_FRAME_SIZE
	.align		4
.L_1:
        /*000c*/ 	.byte	0x04, 0x11
        /*000e*/ 	.short	(.L_3 - .L_2)
	.align		4
.L_2:
        /*0010*/ 	.word	index@(_Z12kernelmatsumPfS_S_ii)
        /*0014*/ 	.word	0x00000000


	//----- nvinfo : EIATTR_MIN_STACK_SIZE
	.align		4
.L_3:
        /*0018*/ 	.byte	0x04, 0x12
        /*001a*/ 	.short	(.L_5 - .L_4)
	.align		4
.L_4:
        /*001c*/ 	.word	index@(_Z12kernelmatsumPfS_S_ii)
        /*0020*/ 	.word	0x00000000
.L_5:


//--------------------- .nv.compat                --------------------------
	.section	.nv.compat,"",@"SHT_CUDA_COMPAT_INFO"
	.align	4
        /*0000*/ 	.byte	0x02, 0x09, 0x00, 0x00, 0x02, 0x02, 0x01, 0x00, 0x02, 0x05, 0x05, 0x00, 0x03, 0x07, 0x01, 0x01
        /*0010*/ 	.byte	0x02, 0x03, 0x00, 0x00, 0x02, 0x06, 0x01, 0x00, 0x04, 0x0b, 0x08, 0x00, 0x09, 0x00, 0x00, 0x00
        /*0020*/ 	.byte	0x00, 0x00, 0x00, 0x00


//--------------------- .nv.info._Z12kernelmatsumPfS_S_ii --------------------------
	.section	.nv.info._Z12kernelmatsumPfS_S_ii,"",@"SHT_CUDA_INFO"
	.sectionflags	@""
	.align	4


	//----- nvinfo : EIATTR_CUDA_API_VERSION
	.align		4
        /*0000*/ 	.byte	0x04, 0x37
        /*0002*/ 	.short	(.L_7 - .L_6)
.L_6:
        /*0004*/ 	.word	0x00000082


	//----- nvinfo : EIATTR_KPARAM_INFO
	.align		4
.L_7:
        /*0008*/ 	.byte	0x04, 0x17
        /*000a*/ 	.short	(.L_9 - .L_8)
.L_8:
        /*000c*/ 	.word	0x00000000
        /*0010*/ 	.short	0x0004
        /*0012*/ 	.short	0x001c
        /*0014*/ 	.byte	0x00, 0xf0, 0x11, 0x00


	//----- nvinfo : EIATTR_KPARAM_INFO
	.align		4
.L_9:
        /*0018*/ 	.byte	0x04, 0x17
        /*001a*/ 	.short	(.L_11 - .L_10)
.L_10:
        /*001c*/ 	.word	0x00000000
        /*0020*/ 	.short	0x0003
        /*0022*/ 	.short	0x0018
        /*0024*/ 	.byte	0x00, 0xf0, 0x11, 0x00


	//----- nvinfo : EIATTR_KPARAM_INFO
	.align		4
.L_11:
        /*0028*/ 	.byte	0x04, 0x17
        /*002a*/ 	.short	(.L_13 - .L_12)
.L_12:
        /*002c*/ 	.word	0x00000000
        /*0030*/ 	.short	0x0002
        /*0032*/ 	.short	0x0010
        /*0034*/ 	.byte	0x00, 0xf5, 0x21, 0x00


	//----- nvinfo : EIATTR_KPARAM_INFO
	.align		4
.L_13:
        /*0038*/ 	.byte	0x04, 0x17
        /*003a*/ 	.short	(.L_15 - .L_14)
.L_14:
        /*003c*/ 	.word	0x00000000
        /*0040*/ 	.short	0x0001
        /*0042*/ 	.short	0x0008
        /*0044*/ 	.byte	0x00, 0xf5, 0x21, 0x00


	//----- nvinfo : EIATTR_KPARAM_INFO
	.align		4
.L_15:
        /*0048*/ 	.byte	0x04, 0x17
        /*004a*/ 	.short	(.L_17 - .L_16)
.L_16:
        /*004c*/ 	.word	0x00000000
        /*0050*/ 	.short	0x0000
        /*0052*/ 	.short	0x0000
        /*0054*/ 	.byte	0x00, 0xf5, 0x21, 0x00


	//----- nvinfo : EIATTR_SPARSE_MMA_MASK
	.align		4
.L_17:
        /*0058*/ 	.byte	0x03, 0x50
        /*005a*/ 	.short	0x0000


	//----- nvinfo : EIATTR_MAXREG_COUNT
	.align		4
        /*005c*/ 	.byte	0x03, 0x1b
        /*005e*/ 	.short	0x00ff


	//----- nvinfo : EIATTR_MERCURY_ISA_VERSION
	.align		4
        /*0060*/ 	.byte	0x03, 0x5f
        /*0062*/ 	.short	0x0101


	//----- nvinfo : EIATTR_VRC_CTA_INIT_COUNT
	.align		4
        /*0064*/ 	.byte	0x02, 0x4a
	.zero		1
	.zero		1


	//----- nvinfo : EIATTR_EXIT_INSTR_OFFSETS
	.align		4
        /*0068*/ 	.byte	0x04, 0x1c
        /*006a*/ 	.short	(.L_19 - .L_18)


	//   ....[0]....
.L_18:
        /*006c*/ 	.word	0x00000160


	//----- nvinfo : EIATTR_CBANK_PARAM_SIZE
	.align		4
.L_19:
        /*0070*/ 	.byte	0x03, 0x19
        /*0072*/ 	.short	0x0020


	//----- nvinfo : EIATTR_PARAM_CBANK
	.align		4
        /*0074*/ 	.byte	0x04, 0x0a
        /*0076*/ 	.short	(.L_21 - .L_20)
	.align		4
.L_20:
        /*0078*/ 	.word	index@(.nv.constant0._Z12kernelmatsumPfS_S_ii)
        /*007c*/ 	.short	0x0380
        /*007e*/ 	.short	0x0020


	//----- nvinfo : EIATTR_SW_WAR
	.align		4
.L_21:
        /*0080*/ 	.byte	0x04, 0x36
        /*0082*/ 	.short	(.L_23 - .L_22)
.L_22:
        /*0084*/ 	.word	0x00000008
.L_23:


//--------------------- .nv.callgraph             --------------------------
	.section	.nv.callgraph,"",@"SHT_CUDA_CALLGRAPH"
	.align	4
	.sectionentsize	8
	.align		4
        /*0000*/ 	.word	0x00000000
	.align		4
        /*0004*/ 	.word	0xffffffff
	.align		4
        /*0008*/ 	.word	0x00000000
	.align		4
        /*000c*/ 	.word	0xfffffffe
	.align		4
        /*0010*/ 	.word	0x00000000
	.align		4
        /*0014*/ 	.word	0xfffffffd
	.align		4
        /*0018*/ 	.word	0x00000000
	.align		4
        /*001c*/ 	.word	0xfffffffc


//--------------------- .text._Z12kernelmatsumPfS_S_ii --------------------------
	.section	.text._Z12kernelmatsumPfS_S_ii,"ax",@progbits
	.align	128
        .global         _Z12kernelmatsumPfS_S_ii
        .type           _Z12kernelmatsumPfS_S_ii,@function
        .size           _Z12kernelmatsumPfS_S_ii,(.L_x_1 - _Z12kernelmatsumPfS_S_ii)
        .other          _Z12kernelmatsumPfS_S_ii,@"STO_CUDA_ENTRY STV_DEFAULT"
_Z12kernelmatsumPfS_S_ii:
.text._Z12kernelmatsumPfS_S_ii:
[----:B------:R-:W-:Y:S01]  /*0000*/  LDC R1, c[0x0][0x37c] ;  /* 0x0000df00ff017b82 */ /* 0x000fe20000000800 */
[----:B------:R-:W0:Y:S01]  /*0010*/  S2R R0, SR_CTAID.Y ;  /* 0x0000000000007919 */ /* 0x000e220000002600 */
[----:B------:R-:W0:Y:S06]  /*0020*/  LDCU UR6, c[0x0][0x364] ;  /* 0x00006c80ff0677ac */ /* 0x000e2c0008000800 */
[----:B------:R-:W1:Y:S01]  /*0030*/  LDC.64 R2, c[0x0][0x380] ;  /* 0x0000e000ff027b82 */ /* 0x000e620000000a00 */
[----:B------:R-:W0:Y:S01]  /*0040*/  S2R R7, SR_TID.Y ;  /* 0x0000000000077919 */ /* 0x000e220000002200 */
[----:B------:R-:W2:Y:S01]  /*0050*/  LDCU UR7, c[0x0][0x360] ;  /* 0x00006c00ff0777ac */ /* 0x000ea20008000800 */
[----:B------:R-:W2:Y:S01]  /*0060*/  S2R R6, SR_CTAID.X ;  /* 0x0000000000067919 */ /* 0x000ea20000002500 */
[----:B------:R-:W3:Y:S04]  /*0070*/  LDCU UR8, c[0x0][0x39c] ;  /* 0x00007380ff0877ac */ /* 0x000ee80008000800 */
[----:B------:R-:W4:Y:S01]  /*0080*/  LDC.64 R4, c[0x0][0x388] ;  /* 0x0000e200ff047b82 */ /* 0x000f220000000a00 */
[----:B------:R-:W2:Y:S01]  /*0090*/  S2R R9, SR_TID.X ;  /* 0x0000000000097919 */ /* 0x000ea20000002100 */
[----:B------:R-:W5:Y:S01]  /*00a0*/  LDCU.64 UR4, c[0x0][0x358] ;  /* 0x00006b00ff0477ac */ /* 0x000f620008000a00 */
[----:B0-----:R-:W-:-:S02]  /*00b0*/  IMAD R0, R0, UR6, R7 ;  /* 0x0000000600007c24 */ /* 0x001fc4000f8e0207 */
[----:B--2---:R-:W-:-:S04]  /*00c0*/  IMAD R7, R6, UR7, R9 ;  /* 0x0000000706077c24 */ /* 0x004fc8000f8e0209 */
[----:B---3--:R-:W-:Y:S02]  /*00d0*/  IMAD R9, R0, UR8, R7 ;  /* 0x0000000800097c24 */ /* 0x008fe4000f8e0207 */
[----:B------:R-:W0:Y:S02]  /*00e0*/  LDC.64 R6, c[0x0][0x390] ;  /* 0x0000e400ff067b82 */ /* 0x000e240000000a00 */
[----:B-1----:R-:W-:-:S04]  /*00f0*/  IMAD.WIDE R2, R9, 0x4, R2 ;  /* 0x0000000409027825 */ /* 0x002fc800078e0202 */
[C---:B----4-:R-:W-:Y:S02]  /*0100*/  IMAD.WIDE R4, R9.reuse, 0x4, R4 ;  /* 0x0000000409047825 */ /* 0x050fe400078e0204 */
[----:B-----5:R-:W2:Y:S04]  /*0110*/  LDG.E R2, desc[UR4][R2.64] ;  /* 0x0000000402027981 */ /* 0x020ea8000c1e1900 */
[----:B------:R-:W2:Y:S01]  /*0120*/  LDG.E R5, desc[UR4][R4.64] ;  /* 0x0000000404057981 */ /* 0x000ea2000c1e1900 */
[----:B0-----:R-:W-:-:S04]  /*0130*/  IMAD.WIDE R6, R9, 0x4, R6 ;  /* 0x0000000409067825 */ /* 0x001fc800078e0206 */
[----:B--2---:R-:W-:-:S05]  /*0140*/  FADD R9, R2, R5 ;  /* 0x0000000502097221 */ /* 0x004fca0000000000 */
[----:B------:R-:W-:Y:S01]  /*0150*/  STG.E desc[UR4][R6.64], R9 ;  /* 0x0000000906007986 */ /* 0x000fe2000c101904 */
[----:B------:R-:W-:Y:S05]  /*0160*/  EXIT ;  /* 0x000000000000794d */ /* 0x000fea0003800000 */
.L_x_0:
[----:B------:R-:W-:-:S00]  /*0170*/  BRA `(.L_x_0) ;  /* 0xfffffffc00fc7947 */ /* 0x000fc0000383ffff */
[----:B------:R-:W-:-:S00]  /*0180*/  NOP ;  /* 0x0000000000007918 */ /* 0x000fc00000000000 */
[----:B------:R-:W-:-:S00]  /*0190*/  NOP ;  /* 0x0000000000007918 */ /* 0x000fc00000000000 */
[----:B------:R-:W-:-:S00]  /*01a0*/  NOP ;  /* 0x0000000000007918 */ /* 0x000fc00000000000 */
[----:B------:R-:W-:-:S00]  /*01b0*/  NOP ;  /* 0x0000000000007918 */ /* 0x000fc00000000000 */
[----:B------:R-:W-:-:S00]  /*01c0*/  NOP ;  /* 0x0000000000007918 */ /* 0x000fc00000000000 */
[----:B------:R-:W-:-:S00]  /*01d0*/  NOP ;  /* 0x0000000000007918 */ /* 0x000fc00000000000 */
[----:B------:R-:W-:-:S00]  /*01e0*/  NOP ;  /* 0x0000000000007918 */ /* 0x000fc00000000000 */
[----:B------:R-:W-:-:S00]  /*01f0*/  NOP ;  /* 0x0000000000007918 */ /* 0x000fc00000000000 */
.L_x_1:


//--------------------- .nv.shared.reserved.0     --------------------------
	.section	.nv.shared.reserved.0,"aw",@nobits
	.weak		__nv_reservedSMEM_offset_0_alias
	.size		__nv_reservedSMEM_offset_0_alias, 0, 64
	.other		__nv_reservedSMEM_offset_0_alias,@"STO_CUDA_RESERVED_SHARED STV_DEFAULT"
__nv_reservedSMEM_offset_0_alias:
	.zero		0
	.zero		64


//--------------------- .nv.constant0._Z12kernelmatsumPfS_S_ii --------------------------
	.section	.nv.constant0._Z12kernelmatsumPfS_S_ii,"a",@progbits
	.sectionflags	@""
	.align	4
.nv.constant0._Z12kernelmatsumPfS_S_ii:
	.zero		928


//--------------------- SYMBOLS --------------------------

	.type		.nv.reservedSmem.offset0,@object
	.size		.nv.reservedSmem.offset0,0x4
